//
// Generated by NVIDIA NVVM Compiler
//
// Compiler Build ID: CL-36424714
// Cuda compilation tools, release 13.0, V13.0.88
// Based on NVVM 20.0.0
//

.version 9.0
.target sm_100
.address_size 64

	// .globl	_Z8arrayMulPKfS0_Pfi

.visible .entry _Z8arrayMulPKfS0_Pfi(
	.param .u64 .ptr .align 1 _Z8arrayMulPKfS0_Pfi_param_0,
	.param .u64 .ptr .align 1 _Z8arrayMulPKfS0_Pfi_param_1,
	.param .u64 .ptr .align 1 _Z8arrayMulPKfS0_Pfi_param_2,
	.param .u32 _Z8arrayMulPKfS0_Pfi_param_3
)
{
	.reg .pred 	%p<3>;
	.reg .b32 	%r<11>;
	.reg .b32 	%f<4>;
	.reg .b64 	%rd<11>;

	ld.param.u64 	%rd4, [_Z8arrayMulPKfS0_Pfi_param_0];
	ld.param.u64 	%rd5, [_Z8arrayMulPKfS0_Pfi_param_1];
	ld.param.u64 	%rd6, [_Z8arrayMulPKfS0_Pfi_param_2];
	ld.param.u32 	%r6, [_Z8arrayMulPKfS0_Pfi_param_3];
	mov.u32 	%r7, %ctaid.x;
	mov.u32 	%r1, %ntid.x;
	mov.u32 	%r8, %tid.x;
	mad.lo.s32 	%r10, %r7, %r1, %r8;
	setp.ge.s32 	%p1, %r10, %r6;
	@%p1 bra 	$L__BB0_3;
	mov.u32 	%r9, %nctaid.x;
	mul.lo.s32 	%r3, %r1, %r9;
	cvta.to.global.u64 	%rd1, %rd4;
	cvta.to.global.u64 	%rd2, %rd5;
	cvta.to.global.u64 	%rd3, %rd6;
$L__BB0_2:
	mul.wide.s32 	%rd7, %r10, 4;
	add.s64 	%rd8, %rd1, %rd7;
	ld.global.f32 	%f1, [%rd8];
	add.s64 	%rd9, %rd2, %rd7;
	ld.global.f32 	%f2, [%rd9];
	mul.f32 	%f3, %f1, %f2;
	add.s64 	%rd10, %rd3, %rd7;
	st.global.f32 	[%rd10], %f3;
	add.s32 	%r10, %r10, %r3;
	setp.lt.s32 	%p2, %r10, %r6;
	@%p2 bra 	$L__BB0_2;
$L__BB0_3:
	ret;

}


// ===== COMPILED SASS (sm_100) =====

	.target	sm_100

	.elftype	@"ET_EXEC"


//--------------------- .note.nv.tkinfo           --------------------------
	.section	.note.nv.tkinfo,"",@"SHT_NOTE"
	.sectionflags	@"SHF_NOTE_NV_TKINFO"
	.tkinfo
        /*0018*/ 	.word	0x00000002
        /*0030*/ 	.string	""
        /*0030*/ 	.string	"ptxas"
        /*0030*/ 	.string	"Cuda compilation tools, release 13.0, V13.0.88"
        /*0030*/ 	.string	"Build cuda_13.0.r13.0/compiler.36424714_0"
        /*0030*/ 	.string	"-arch sm_100 -m 64 "



//--------------------- .note.nv.cuinfo           --------------------------
	.section	.note.nv.cuinfo,"",@"SHT_NOTE"
	.sectionflags	@"SHF_NOTE_NV_CUINFO"
        /*0018*/ 	.short	0x0002
        /*001a*/ 	.short	0x0064
        /*001c*/ 	.short	0x0082
	.zero		2


//--------------------- .nv.info                  --------------------------
	.section	.nv.info,"",@"SHT_CUDA_INFO"
	.align	4


	//----- nvinfo : EIATTR_REGCOUNT
	.align		4
        /*0000*/ 	.byte	0x04, 0x2f
        /*0002*/ 	.short	(.L_1 - .L_0)
	.align		4
.L_0:
        /*0004*/ 	.word	index@(_Z8arrayMulPKfS0_Pfi)
        /*0008*/ 	.word	0x00000014


	//----- nvinfo : EIATTR_FRAME_SIZE
	.align		4
.L_1:
        /*000c*/ 	.byte	0x04, 0x11
        /*000e*/ 	.short	(.L_3 - .L_2)
	.align		4
.L_2:
        /*0010*/ 	.word	index@(_Z8arrayMulPKfS0_Pfi)
        /*0014*/ 	.word	0x00000000


	//----- nvinfo : EIATTR_MIN_STACK_SIZE
	.align		4
.L_3:
        /*0018*/ 	.byte	0x04, 0x12
        /*001a*/ 	.short	(.L_5 - .L_4)
	.align		4
.L_4:
        /*001c*/ 	.word	index@(_Z8arrayMulPKfS0_Pfi)
        /*0020*/ 	.word	0x00000000
.L_5:


//--------------------- .nv.compat                --------------------------
	.section	.nv.compat,"",@"SHT_CUDA_COMPAT_INFO"
	.align	4
        /*0000*/ 	.byte	0x02, 0x09, 0x00, 0x00, 0x02, 0x02, 0x01, 0x00, 0x02, 0x05, 0x05, 0x00, 0x03, 0x07, 0x01, 0x01
        /*0010*/ 	.byte	0x02, 0x03, 0x00, 0x00, 0x02, 0x06, 0x01, 0x00, 0x04, 0x0b, 0x08, 0x00, 0x09, 0x00, 0x00, 0x00
        /*0020*/ 	.byte	0x00, 0x00, 0x00, 0x00


//--------------------- .nv.info._Z8arrayMulPKfS0_Pfi --------------------------
	.section	.nv.info._Z8arrayMulPKfS0_Pfi,"",@"SHT_CUDA_INFO"
	.sectionflags	@""
	.align	4


	//----- nvinfo : EIATTR_CUDA_API_VERSION
	.align		4
        /*0000*/ 	.byte	0x04, 0x37
        /*0002*/ 	.short	(.L_7 - .L_6)
.L_6:
        /*0004*/ 	.word	0x00000082


	//----- nvinfo : EIATTR_KPARAM_INFO
	.align		4
.L_7:
        /*0008*/ 	.byte	0x04, 0x17
        /*000a*/ 	.short	(.L_9 - .L_8)
.L_8:
        /*000c*/ 	.word	0x00000000
        /*0010*/ 	.short	0x0003
        /*0012*/ 	.short	0x0018
        /*0014*/ 	.byte	0x00, 0xf0, 0x11, 0x00


	//----- nvinfo : EIATTR_KPARAM_INFO
	.align		4
.L_9:
        /*0018*/ 	.byte	0x04, 0x17
        /*001a*/ 	.short	(.L_11 - .L_10)
.L_10:
        /*001c*/ 	.word	0x00000000
        /*0020*/ 	.short	0x0002
        /*0022*/ 	.short	0x0010
        /*0024*/ 	.byte	0x00, 0xf5, 0x21, 0x00


	//----- nvinfo : EIATTR_KPARAM_INFO
	.align		4
.L_11:
        /*0028*/ 	.byte	0x04, 0x17
        /*002a*/ 	.short	(.L_13 - .L_12)
.L_12:
        /*002c*/ 	.word	0x00000000
        /*0030*/ 	.short	0x0001
        /*0032*/ 	.short	0x0008
        /*0034*/ 	.byte	0x00, 0xf5, 0x21, 0x00


	//----- nvinfo : EIATTR_KPARAM_INFO
	.align		4
.L_13:
        /*0038*/ 	.byte	0x04, 0x17
        /*003a*/ 	.short	(.L_15 - .L_14)
.L_14:
        /*003c*/ 	.word	0x00000000
        /*0040*/ 	.short	0x0000
        /*0042*/ 	.short	0x0000
        /*0044*/ 	.byte	0x00, 0xf5, 0x21, 0x00


	//----- nvinfo : EIATTR_SPARSE_MMA_MASK
	.align		4
.L_15:
        /*0048*/ 	.byte	0x03, 0x50
        /*004a*/ 	.short	0x0000


	//----- nvinfo : EIATTR_MAXREG_COUNT
	.align		4
        /*004c*/ 	.byte	0x03, 0x1b
        /*004e*/ 	.short	0x00ff


	//----- nvinfo : EIATTR_MERCURY_ISA_VERSION
	.align		4
        /*0050*/ 	.byte	0x03, 0x5f
        /*0052*/ 	.short	0x0101


	//----- nvinfo : EIATTR_VRC_CTA_INIT_COUNT
	.align		4
        /*0054*/ 	.byte	0x02, 0x4a
	.zero		1
	.zero		1


	//----- nvinfo : EIATTR_EXIT_INSTR_OFFSETS
	.align		4
        /*0058*/ 	.byte	0x04, 0x1c
        /*005a*/ 	.short	(.L_17 - .L_16)


	//   ....[0]....
.L_16:
        /*005c*/ 	.word	0x00000070


	//   ....[1]....
        /*0060*/ 	.word	0x00000180


	//----- nvinfo : EIATTR_CRS_STACK_SIZE
	.align		4
.L_17:
        /*0064*/ 	.byte	0x04, 0x1e
        /*0066*/ 	.short	(.L_19 - .L_18)
.L_18:
        /*0068*/ 	.word	0x00000000


	//----- nvinfo : EIATTR_CBANK_PARAM_SIZE
	.align		4
.L_19:
        /*006c*/ 	.byte	0x03, 0x19
        /*006e*/ 	.short	0x001c


	//----- nvinfo : EIATTR_PARAM_CBANK
	.align		4
        /*0070*/ 	.byte	0x04, 0x0a
        /*0072*/ 	.short	(.L_21 - .L_20)
	.align		4
.L_20:
        /*0074*/ 	.word	index@(.nv.constant0._Z8arrayMulPKfS0_Pfi)
        /*0078*/ 	.short	0x0380
        /*007a*/ 	.short	0x001c


	//----- nvinfo : EIATTR_SW_WAR
	.align		4
.L_21:
        /*007c*/ 	.byte	0x04, 0x36
        /*007e*/ 	.short	(.L_23 - .L_22)
.L_22:
        /*0080*/ 	.word	0x00000008
.L_23:


//--------------------- .nv.callgraph             --------------------------
	.section	.nv.callgraph,"",@"SHT_CUDA_CALLGRAPH"
	.align	4
	.sectionentsize	8
	.align		4
        /*0000*/ 	.word	0x00000000
	.align		4
        /*0004*/ 	.word	0xffffffff
	.align		4
        /*0008*/ 	.word	0x00000000
	.align		4
        /*000c*/ 	.word	0xfffffffe
	.align		4
        /*0010*/ 	.word	0x00000000
	.align		4
        /*0014*/ 	.word	0xfffffffd
	.align		4
        /*0018*/ 	.word	0x00000000
	.align		4
        /*001c*/ 	.word	0xfffffffc


//--------------------- .text._Z8arrayMulPKfS0_Pfi --------------------------
	.section	.text._Z8arrayMulPKfS0_Pfi,"ax",@progbits
	.align	128
        .global         _Z8arrayMulPKfS0_Pfi
        .type           _Z8arrayMulPKfS0_Pfi,@function
        .size           _Z8arrayMulPKfS0_Pfi,(.L_x_2 - _Z8arrayMulPKfS0_Pfi)
        .other          _Z8arrayMulPKfS0_Pfi,@"STO_CUDA_ENTRY STV_DEFAULT"
_Z8arrayMulPKfS0_Pfi:
.text._Z8arrayMulPKfS0_Pfi:
[----:B------:R-:W-:Y:S01]  /*0000*/  LDC R1, c[0x0][0x37c] ;  /* 0x0000df00ff017b82 */ /* 0x000fe20000000800 */
[----:B------:R-:W0:Y:S07]  /*0010*/  S2R R0, SR_TID.X ;  /* 0x0000000000007919 */ /* 0x000e2e0000002100 */
[----:B------:R-:W0:Y:S01]  /*0020*/  S2UR UR4, SR_CTAID.X ;  /* 0x00000000000479c3 */ /* 0x000e220000002500 */
[----:B------:R-:W1:Y:S07]  /*0030*/  LDCU UR5, c[0x0][0x398] ;  /* 0x00007300ff0577ac */ /* 0x000e6e0008000800 */
[----:B------:R-:W0:Y:S02]  /*0040*/  LDC R15, c[0x0][0x360] ;  /* 0x0000d800ff0f7b82 */ /* 0x000e240000000800 */
[----:B0-----:R-:W-:-:S05]  /*0050*/  IMAD R0, R15, UR4, R0 ;  /* 0x000000040f007c24 */ /* 0x001fca000f8e0200 */
[----:B-1----:R-:W-:-:S13]  /*0060*/  ISETP.GE.AND P0, PT, R0, UR5, PT ;  /* 0x0000000500007c0c */ /* 0x002fda000bf06270 */
[----:B------:R-:W-:Y:S05]  /*0070*/  @P0 EXIT ;  /* 0x000000000000094d */ /* 0x000fea0003800000 */
[----:B------:R-:W0:Y:S01]  /*0080*/  LDC.64 R12, c[0x0][0x390] ;  /* 0x0000e400ff0c7b82 */ /* 0x000e220000000a00 */
[----:B------:R-:W1:Y:S01]  /*0090*/  LDCU UR4, c[0x0][0x370] ;  /* 0x00006e00ff0477ac */ /* 0x000e620008000800 */
[----:B------:R-:W2:Y:S06]  /*00a0*/  LDCU.64 UR6, c[0x0][0x358] ;  /* 0x00006b00ff0677ac */ /* 0x000eac0008000a00 */
[----:B------:R-:W3:Y:S08]  /*00b0*/  LDC.64 R8, c[0x0][0x380] ;  /* 0x0000e000ff087b82 */ /* 0x000ef00000000a00 */
[----:B------:R-:W4:Y:S01]  /*00c0*/  LDC.64 R10, c[0x0][0x388] ;  /* 0x0000e200ff0a7b82 */ /* 0x000f220000000a00 */
[----:B-1----:R-:W-:-:S07]  /*00d0*/  IMAD R15, R15, UR4, RZ ;  /* 0x000000040f0f7c24 */ /* 0x002fce000f8e02ff */
.L_x_0:
[----:B---3--:R-:W-:-:S04]  /*00e0*/  IMAD.WIDE R2, R0, 0x4, R8 ;  /* 0x0000000400027825 */ /* 0x008fc800078e0208 */
[C---:B----4-:R-:W-:Y:S02]  /*00f0*/  IMAD.WIDE R4, R0.reuse, 0x4, R10 ;  /* 0x0000000400047825 */ /* 0x050fe400078e020a */
[----:B--2---:R-:W2:Y:S04]  /*0100*/  LDG.E R2, desc[UR6][R2.64] ;  /* 0x0000000602027981 */ /* 0x004ea8000c1e1900 */
[----:B------:R-:W2:Y:S01]  /*0110*/  LDG.E R5, desc[UR6][R4.64] ;  /* 0x0000000604057981 */ /* 0x000ea2000c1e1900 */
[----:B01----:R-:W-:Y:S01]  /*0120*/  IMAD.WIDE R6, R0, 0x4, R12 ;  /* 0x0000000400067825 */ /* 0x003fe200078e020c */
[----:B------:R-:W-:-:S04]  /*0130*/  IADD3 R0, PT, PT, R15, R0, RZ ;  /* 0x000000000f007210 */ /* 0x000fc80007ffe0ff */
[----:B------:R-:W-:Y:S01]  /*0140*/  ISETP.GE.AND P0, PT, R0, UR5, PT ;  /* 0x0000000500007c0c */ /* 0x000fe2000bf06270 */
[----:B--2---:R-:W-:-:S05]  /*0150*/  FMUL R17, R2, R5 ;  /* 0x0000000502117220 */ /* 0x004fca0000400000 */
[----:B------:R1:W-:Y:S07]  /*0160*/  STG.E desc[UR6][R6.64], R17 ;  /* 0x0000001106007986 */ /* 0x0003ee000c101906 */
[----:B------:R-:W-:Y:S05]  /*0170*/  @!P0 BRA `(.L_x_0) ;  /* 0xfffffffc00d88947 */ /* 0x000fea000383ffff */
[----:B------:R-:W-:Y:S05]  /*0180*/  EXIT ;  /* 0x000000000000794d */ /* 0x000fea0003800000 */
.L_x_1:
[----:B------:R-:W-:-:S00]  /*0190*/  BRA `(.L_x_1) ;  /* 0xfffffffc00fc7947 */ /* 0x000fc0000383ffff */
[----:B------:R-:W-:-:S00]  /*01a0*/  NOP ;  /* 0x0000000000007918 */ /* 0x000fc00000000000 */
        /* <DEDUP_REMOVED lines=13> */
.L_x_2:


//--------------------- .nv.shared.reserved.0     --------------------------
	.section	.nv.shared.reserved.0,"aw",@nobits
	.weak		__nv_reservedSMEM_offset_0_alias
	.size		__nv_reservedSMEM_offset_0_alias, 0, 64
	.other		__nv_reservedSMEM_offset_0_alias,@"STO_CUDA_RESERVED_SHARED STV_DEFAULT"
__nv_reservedSMEM_offset_0_alias:
	.zero		0
	.zero		64


//--------------------- .nv.constant0._Z8arrayMulPKfS0_Pfi --------------------------
	.section	.nv.constant0._Z8arrayMulPKfS0_Pfi,"a",@progbits
	.sectionflags	@""
	.align	4
.nv.constant0._Z8arrayMulPKfS0_Pfi:
	.zero		924


//--------------------- SYMBOLS --------------------------

	.type		.nv.reservedSmem.offset0,@object
	.size		.nv.reservedSmem.offset0,0x4
